//
// Generated by NVIDIA NVVM Compiler
//
// Compiler Build ID: CL-36424714
// Cuda compilation tools, release 13.0, V13.0.88
// Based on NVVM 20.0.0
//

.version 9.0
.target sm_100
.address_size 64

	// .globl	_Z13gpu_reductionPiiS_i
.extern .shared .align 16 .b8 sdata[];

.visible .entry _Z13gpu_reductionPiiS_i(
	.param .u64 .ptr .align 1 _Z13gpu_reductionPiiS_i_param_0,
	.param .u32 _Z13gpu_reductionPiiS_i_param_1,
	.param .u64 .ptr .align 1 _Z13gpu_reductionPiiS_i_param_2,
	.param .u32 _Z13gpu_reductionPiiS_i_param_3
)
{
	.reg .pred 	%p<74>;
	.reg .b32 	%r<321>;
	.reg .b64 	%rd<7>;

	ld.param.u64 	%rd3, [_Z13gpu_reductionPiiS_i_param_0];
	ld.param.u32 	%r158, [_Z13gpu_reductionPiiS_i_param_1];
	ld.param.u64 	%rd4, [_Z13gpu_reductionPiiS_i_param_2];
	ld.param.u32 	%r159, [_Z13gpu_reductionPiiS_i_param_3];
	cvta.to.global.u64 	%rd1, %rd4;
	mov.u32 	%r160, %ctaid.x;
	mov.u32 	%r161, %ntid.x;
	mov.u32 	%r162, %tid.x;
	mad.lo.s32 	%r1, %r160, %r161, %r162;
	add.s32 	%r163, %r158, 1;
	shr.u32 	%r164, %r163, 31;
	add.s32 	%r165, %r163, %r164;
	shr.s32 	%r309, %r165, 1;
	setp.ge.u32 	%p1, %r1, %r309;
	shl.b32 	%r166, %r1, 3;
	mov.u32 	%r167, sdata;
	add.s32 	%r3, %r167, %r166;
	@%p1 bra 	$L__BB0_3;
	cvta.to.global.u64 	%rd5, %rd3;
	shl.b32 	%r4, %r1, 1;
	mul.wide.u32 	%rd6, %r4, 4;
	add.s64 	%rd2, %rd5, %rd6;
	ld.global.u32 	%r168, [%rd2];
	st.shared.u32 	[%r3], %r168;
	add.s32 	%r169, %r4, 2;
	setp.gt.u32 	%p2, %r169, %r158;
	@%p2 bra 	$L__BB0_3;
	ld.global.u32 	%r170, [%rd2+4];
	shl.b32 	%r171, %r4, 2;
	add.s32 	%r173, %r167, %r171;
	st.shared.u32 	[%r173+4], %r170;
$L__BB0_3:
	bar.sync 	0;
	setp.lt.s32 	%p3, %r158, 2;
	mov.b32 	%r260, 0;
	@%p3 bra 	$L__BB0_6;
	mov.b32 	%r259, 1;
	mov.b32 	%r260, 0;
$L__BB0_5:
	shl.b32 	%r259, %r259, 1;
	add.s32 	%r260, %r260, 1;
	setp.lt.s32 	%p4, %r259, %r158;
	@%p4 bra 	$L__BB0_5;
$L__BB0_6:
	setp.gt.s32 	%p5, %r159, 1;
	@%p5 bra 	$L__BB0_15;
	setp.eq.s32 	%p8, %r159, 0;
	@%p8 bra 	$L__BB0_29;
	setp.eq.s32 	%p9, %r159, 1;
	@%p9 bra 	$L__BB0_9;
	bra.uni 	$L__BB0_148;
$L__BB0_9:
	setp.eq.s32 	%p42, %r260, 0;
	@%p42 bra 	$L__BB0_89;
	shl.b32 	%r217, %r1, 1;
	add.s32 	%r18, %r217, 2;
	shl.b32 	%r218, %r1, 2;
	add.s32 	%r19, %r167, %r218;
	and.b32  	%r20, %r260, 3;
	setp.lt.u32 	%p43, %r260, 4;
	@%p43 bra 	$L__BB0_81;
	and.b32  	%r220, %r260, -4;
	neg.s32 	%r276, %r220;
$L__BB0_12:
	setp.ge.u32 	%p44, %r1, %r309;
	@%p44 bra 	$L__BB0_65;
	setp.gt.u32 	%p45, %r18, %r158;
	@%p45 bra 	$L__BB0_63;
	ld.shared.v2.u32 	{%r221, %r222}, [%r3];
	mul.lo.s32 	%r278, %r222, %r221;
	bra.uni 	$L__BB0_64;
$L__BB0_15:
	setp.eq.s32 	%p6, %r159, 2;
	@%p6 bra 	$L__BB0_23;
	setp.ne.s32 	%p7, %r159, 3;
	@%p7 bra 	$L__BB0_148;
	setp.eq.s32 	%p10, %r260, 0;
	@%p10 bra 	$L__BB0_146;
	shl.b32 	%r177, %r1, 1;
	add.s32 	%r10, %r177, 2;
	shl.b32 	%r178, %r1, 2;
	add.s32 	%r11, %r167, %r178;
	and.b32  	%r12, %r260, 3;
	setp.lt.u32 	%p11, %r260, 4;
	@%p11 bra 	$L__BB0_138;
	and.b32  	%r180, %r260, -4;
	neg.s32 	%r306, %r180;
$L__BB0_20:
	setp.ge.u32 	%p12, %r1, %r309;
	@%p12 bra 	$L__BB0_122;
	setp.gt.u32 	%p13, %r10, %r158;
	@%p13 bra 	$L__BB0_120;
	ld.shared.v2.u32 	{%r181, %r182}, [%r3];
	max.s32 	%r308, %r181, %r182;
	bra.uni 	$L__BB0_121;
$L__BB0_23:
	setp.eq.s32 	%p26, %r260, 0;
	@%p26 bra 	$L__BB0_118;
	shl.b32 	%r197, %r1, 1;
	add.s32 	%r14, %r197, 2;
	shl.b32 	%r198, %r1, 2;
	add.s32 	%r15, %r167, %r198;
	and.b32  	%r16, %r260, 3;
	setp.lt.u32 	%p27, %r260, 4;
	@%p27 bra 	$L__BB0_110;
	and.b32  	%r200, %r260, -4;
	neg.s32 	%r291, %r200;
$L__BB0_26:
	setp.ge.u32 	%p28, %r1, %r309;
	@%p28 bra 	$L__BB0_94;
	setp.gt.u32 	%p29, %r14, %r158;
	@%p29 bra 	$L__BB0_92;
	ld.shared.v2.u32 	{%r201, %r202}, [%r3];
	min.s32 	%r293, %r201, %r202;
	bra.uni 	$L__BB0_93;
$L__BB0_29:
	setp.eq.s32 	%p58, %r260, 0;
	@%p58 bra 	$L__BB0_61;
	shl.b32 	%r238, %r1, 1;
	add.s32 	%r22, %r238, 2;
	shl.b32 	%r239, %r1, 2;
	add.s32 	%r23, %r167, %r239;
	and.b32  	%r24, %r260, 3;
	setp.lt.u32 	%p59, %r260, 4;
	@%p59 bra 	$L__BB0_53;
	and.b32  	%r241, %r260, -4;
	neg.s32 	%r261, %r241;
$L__BB0_32:
	setp.ge.u32 	%p60, %r1, %r309;
	@%p60 bra 	$L__BB0_37;
	setp.gt.u32 	%p61, %r22, %r158;
	@%p61 bra 	$L__BB0_35;
	ld.shared.v2.u32 	{%r242, %r243}, [%r3];
	add.s32 	%r263, %r243, %r242;
	bra.uni 	$L__BB0_36;
$L__BB0_35:
	ld.shared.u32 	%r263, [%r3];
$L__BB0_36:
	st.shared.u32 	[%r23], %r263;
	add.s32 	%r244, %r309, 1;
	shr.u32 	%r309, %r244, 1;
$L__BB0_37:
	bar.sync 	0;
	setp.ge.u32 	%p62, %r1, %r309;
	@%p62 bra 	$L__BB0_42;
	setp.gt.u32 	%p63, %r22, %r158;
	@%p63 bra 	$L__BB0_40;
	ld.shared.v2.u32 	{%r245, %r246}, [%r3];
	add.s32 	%r265, %r246, %r245;
	bra.uni 	$L__BB0_41;
$L__BB0_40:
	ld.shared.u32 	%r265, [%r3];
$L__BB0_41:
	st.shared.u32 	[%r23], %r265;
	add.s32 	%r247, %r309, 1;
	shr.u32 	%r309, %r247, 1;
$L__BB0_42:
	bar.sync 	0;
	setp.ge.u32 	%p64, %r1, %r309;
	@%p64 bra 	$L__BB0_47;
	setp.gt.u32 	%p65, %r22, %r158;
	@%p65 bra 	$L__BB0_45;
	ld.shared.v2.u32 	{%r248, %r249}, [%r3];
	add.s32 	%r267, %r249, %r248;
	bra.uni 	$L__BB0_46;
$L__BB0_45:
	ld.shared.u32 	%r267, [%r3];
$L__BB0_46:
	st.shared.u32 	[%r23], %r267;
	add.s32 	%r250, %r309, 1;
	shr.u32 	%r309, %r250, 1;
$L__BB0_47:
	bar.sync 	0;
	setp.ge.u32 	%p66, %r1, %r309;
	@%p66 bra 	$L__BB0_52;
	setp.gt.u32 	%p67, %r22, %r158;
	@%p67 bra 	$L__BB0_50;
	ld.shared.v2.u32 	{%r251, %r252}, [%r3];
	add.s32 	%r269, %r252, %r251;
	bra.uni 	$L__BB0_51;
$L__BB0_50:
	ld.shared.u32 	%r269, [%r3];
$L__BB0_51:
	st.shared.u32 	[%r23], %r269;
	add.s32 	%r253, %r309, 1;
	shr.u32 	%r309, %r253, 1;
$L__BB0_52:
	bar.sync 	0;
	add.s32 	%r261, %r261, 4;
	setp.ne.s32 	%p68, %r261, 0;
	@%p68 bra 	$L__BB0_32;
$L__BB0_53:
	setp.eq.s32 	%p69, %r24, 0;
	@%p69 bra 	$L__BB0_61;
	neg.s32 	%r272, %r24;
$L__BB0_55:
	.pragma "nounroll";
	setp.ge.u32 	%p70, %r1, %r309;
	@%p70 bra 	$L__BB0_60;
	setp.gt.u32 	%p71, %r22, %r158;
	@%p71 bra 	$L__BB0_58;
	ld.shared.v2.u32 	{%r254, %r255}, [%r3];
	add.s32 	%r274, %r255, %r254;
	bra.uni 	$L__BB0_59;
$L__BB0_58:
	ld.shared.u32 	%r274, [%r3];
$L__BB0_59:
	st.shared.u32 	[%r23], %r274;
	add.s32 	%r256, %r309, 1;
	shr.u32 	%r309, %r256, 1;
$L__BB0_60:
	bar.sync 	0;
	add.s32 	%r272, %r272, 1;
	setp.ne.s32 	%p72, %r272, 0;
	@%p72 bra 	$L__BB0_55;
$L__BB0_61:
	setp.ne.s32 	%p73, %r1, 0;
	@%p73 bra 	$L__BB0_148;
	ld.shared.u32 	%r257, [sdata];
	st.global.u32 	[%rd1], %r257;
	bra.uni 	$L__BB0_148;
$L__BB0_63:
	ld.shared.u32 	%r278, [%r3];
$L__BB0_64:
	st.shared.u32 	[%r19], %r278;
	add.s32 	%r223, %r309, 1;
	shr.u32 	%r309, %r223, 1;
$L__BB0_65:
	bar.sync 	0;
	setp.ge.u32 	%p46, %r1, %r309;
	@%p46 bra 	$L__BB0_70;
	setp.gt.u32 	%p47, %r18, %r158;
	@%p47 bra 	$L__BB0_68;
	ld.shared.v2.u32 	{%r224, %r225}, [%r3];
	mul.lo.s32 	%r280, %r225, %r224;
	bra.uni 	$L__BB0_69;
$L__BB0_68:
	ld.shared.u32 	%r280, [%r3];
$L__BB0_69:
	st.shared.u32 	[%r19], %r280;
	add.s32 	%r226, %r309, 1;
	shr.u32 	%r309, %r226, 1;
$L__BB0_70:
	bar.sync 	0;
	setp.ge.u32 	%p48, %r1, %r309;
	@%p48 bra 	$L__BB0_75;
	setp.gt.u32 	%p49, %r18, %r158;
	@%p49 bra 	$L__BB0_73;
	ld.shared.v2.u32 	{%r227, %r228}, [%r3];
	mul.lo.s32 	%r282, %r228, %r227;
	bra.uni 	$L__BB0_74;
$L__BB0_73:
	ld.shared.u32 	%r282, [%r3];
$L__BB0_74:
	st.shared.u32 	[%r19], %r282;
	add.s32 	%r229, %r309, 1;
	shr.u32 	%r309, %r229, 1;
$L__BB0_75:
	bar.sync 	0;
	setp.ge.u32 	%p50, %r1, %r309;
	@%p50 bra 	$L__BB0_80;
	setp.gt.u32 	%p51, %r18, %r158;
	@%p51 bra 	$L__BB0_78;
	ld.shared.v2.u32 	{%r230, %r231}, [%r3];
	mul.lo.s32 	%r284, %r231, %r230;
	bra.uni 	$L__BB0_79;
$L__BB0_78:
	ld.shared.u32 	%r284, [%r3];
$L__BB0_79:
	st.shared.u32 	[%r19], %r284;
	add.s32 	%r232, %r309, 1;
	shr.u32 	%r309, %r232, 1;
$L__BB0_80:
	bar.sync 	0;
	add.s32 	%r276, %r276, 4;
	setp.ne.s32 	%p52, %r276, 0;
	@%p52 bra 	$L__BB0_12;
$L__BB0_81:
	setp.eq.s32 	%p53, %r20, 0;
	@%p53 bra 	$L__BB0_89;
	neg.s32 	%r287, %r20;
$L__BB0_83:
	.pragma "nounroll";
	setp.ge.u32 	%p54, %r1, %r309;
	@%p54 bra 	$L__BB0_88;
	setp.gt.u32 	%p55, %r18, %r158;
	@%p55 bra 	$L__BB0_86;
	ld.shared.v2.u32 	{%r233, %r234}, [%r3];
	mul.lo.s32 	%r289, %r234, %r233;
	bra.uni 	$L__BB0_87;
$L__BB0_86:
	ld.shared.u32 	%r289, [%r3];
$L__BB0_87:
	st.shared.u32 	[%r19], %r289;
	add.s32 	%r235, %r309, 1;
	shr.u32 	%r309, %r235, 1;
$L__BB0_88:
	bar.sync 	0;
	add.s32 	%r287, %r287, 1;
	setp.ne.s32 	%p56, %r287, 0;
	@%p56 bra 	$L__BB0_83;
$L__BB0_89:
	setp.ne.s32 	%p57, %r1, 0;
	@%p57 bra 	$L__BB0_91;
	ld.shared.u32 	%r236, [sdata];
	st.global.u32 	[%rd1], %r236;
$L__BB0_91:
	mov.b32 	%r237, 14;
	st.global.u32 	[%rd1+4], %r237;
	bra.uni 	$L__BB0_148;
$L__BB0_92:
	ld.shared.u32 	%r293, [%r3];
$L__BB0_93:
	st.shared.u32 	[%r15], %r293;
	add.s32 	%r203, %r309, 1;
	shr.u32 	%r309, %r203, 1;
$L__BB0_94:
	bar.sync 	0;
	setp.ge.u32 	%p30, %r1, %r309;
	@%p30 bra 	$L__BB0_99;
	setp.gt.u32 	%p31, %r14, %r158;
	@%p31 bra 	$L__BB0_97;
	ld.shared.v2.u32 	{%r204, %r205}, [%r3];
	min.s32 	%r295, %r204, %r205;
	bra.uni 	$L__BB0_98;
$L__BB0_97:
	ld.shared.u32 	%r295, [%r3];
$L__BB0_98:
	st.shared.u32 	[%r15], %r295;
	add.s32 	%r206, %r309, 1;
	shr.u32 	%r309, %r206, 1;
$L__BB0_99:
	bar.sync 	0;
	setp.ge.u32 	%p32, %r1, %r309;
	@%p32 bra 	$L__BB0_104;
	setp.gt.u32 	%p33, %r14, %r158;
	@%p33 bra 	$L__BB0_102;
	ld.shared.v2.u32 	{%r207, %r208}, [%r3];
	min.s32 	%r297, %r207, %r208;
	bra.uni 	$L__BB0_103;
$L__BB0_102:
	ld.shared.u32 	%r297, [%r3];
$L__BB0_103:
	st.shared.u32 	[%r15], %r297;
	add.s32 	%r209, %r309, 1;
	shr.u32 	%r309, %r209, 1;
$L__BB0_104:
	bar.sync 	0;
	setp.ge.u32 	%p34, %r1, %r309;
	@%p34 bra 	$L__BB0_109;
	setp.gt.u32 	%p35, %r14, %r158;
	@%p35 bra 	$L__BB0_107;
	ld.shared.v2.u32 	{%r210, %r211}, [%r3];
	min.s32 	%r299, %r210, %r211;
	bra.uni 	$L__BB0_108;
$L__BB0_107:
	ld.shared.u32 	%r299, [%r3];
$L__BB0_108:
	st.shared.u32 	[%r15], %r299;
	add.s32 	%r212, %r309, 1;
	shr.u32 	%r309, %r212, 1;
$L__BB0_109:
	bar.sync 	0;
	add.s32 	%r291, %r291, 4;
	setp.ne.s32 	%p36, %r291, 0;
	@%p36 bra 	$L__BB0_26;
$L__BB0_110:
	setp.eq.s32 	%p37, %r16, 0;
	@%p37 bra 	$L__BB0_118;
	neg.s32 	%r302, %r16;
$L__BB0_112:
	.pragma "nounroll";
	setp.ge.u32 	%p38, %r1, %r309;
	@%p38 bra 	$L__BB0_117;
	setp.gt.u32 	%p39, %r14, %r158;
	@%p39 bra 	$L__BB0_115;
	ld.shared.v2.u32 	{%r213, %r214}, [%r3];
	min.s32 	%r304, %r213, %r214;
	bra.uni 	$L__BB0_116;
$L__BB0_115:
	ld.shared.u32 	%r304, [%r3];
$L__BB0_116:
	st.shared.u32 	[%r15], %r304;
	add.s32 	%r215, %r309, 1;
	shr.u32 	%r309, %r215, 1;
$L__BB0_117:
	bar.sync 	0;
	add.s32 	%r302, %r302, 1;
	setp.ne.s32 	%p40, %r302, 0;
	@%p40 bra 	$L__BB0_112;
$L__BB0_118:
	setp.ne.s32 	%p41, %r1, 0;
	@%p41 bra 	$L__BB0_148;
	ld.shared.u32 	%r216, [sdata];
	st.global.u32 	[%rd1], %r216;
	bra.uni 	$L__BB0_148;
$L__BB0_120:
	ld.shared.u32 	%r308, [%r3];
$L__BB0_121:
	st.shared.u32 	[%r11], %r308;
	add.s32 	%r183, %r309, 1;
	shr.u32 	%r309, %r183, 1;
$L__BB0_122:
	bar.sync 	0;
	setp.ge.u32 	%p14, %r1, %r309;
	@%p14 bra 	$L__BB0_127;
	setp.gt.u32 	%p15, %r10, %r158;
	@%p15 bra 	$L__BB0_125;
	ld.shared.v2.u32 	{%r184, %r185}, [%r3];
	max.s32 	%r310, %r184, %r185;
	bra.uni 	$L__BB0_126;
$L__BB0_125:
	ld.shared.u32 	%r310, [%r3];
$L__BB0_126:
	st.shared.u32 	[%r11], %r310;
	add.s32 	%r186, %r309, 1;
	shr.u32 	%r309, %r186, 1;
$L__BB0_127:
	bar.sync 	0;
	setp.ge.u32 	%p16, %r1, %r309;
	@%p16 bra 	$L__BB0_132;
	setp.gt.u32 	%p17, %r10, %r158;
	@%p17 bra 	$L__BB0_130;
	ld.shared.v2.u32 	{%r187, %r188}, [%r3];
	max.s32 	%r312, %r187, %r188;
	bra.uni 	$L__BB0_131;
$L__BB0_130:
	ld.shared.u32 	%r312, [%r3];
$L__BB0_131:
	st.shared.u32 	[%r11], %r312;
	add.s32 	%r189, %r309, 1;
	shr.u32 	%r309, %r189, 1;
$L__BB0_132:
	bar.sync 	0;
	setp.ge.u32 	%p18, %r1, %r309;
	@%p18 bra 	$L__BB0_137;
	setp.gt.u32 	%p19, %r10, %r158;
	@%p19 bra 	$L__BB0_135;
	ld.shared.v2.u32 	{%r190, %r191}, [%r3];
	max.s32 	%r314, %r190, %r191;
	bra.uni 	$L__BB0_136;
$L__BB0_135:
	ld.shared.u32 	%r314, [%r3];
$L__BB0_136:
	st.shared.u32 	[%r11], %r314;
	add.s32 	%r192, %r309, 1;
	shr.u32 	%r309, %r192, 1;
$L__BB0_137:
	bar.sync 	0;
	add.s32 	%r306, %r306, 4;
	setp.ne.s32 	%p20, %r306, 0;
	@%p20 bra 	$L__BB0_20;
$L__BB0_138:
	setp.eq.s32 	%p21, %r12, 0;
	@%p21 bra 	$L__BB0_146;
	neg.s32 	%r317, %r12;
$L__BB0_140:
	.pragma "nounroll";
	setp.ge.u32 	%p22, %r1, %r309;
	@%p22 bra 	$L__BB0_145;
	setp.gt.u32 	%p23, %r10, %r158;
	@%p23 bra 	$L__BB0_143;
	ld.shared.v2.u32 	{%r193, %r194}, [%r3];
	max.s32 	%r319, %r193, %r194;
	bra.uni 	$L__BB0_144;
$L__BB0_143:
	ld.shared.u32 	%r319, [%r3];
$L__BB0_144:
	st.shared.u32 	[%r11], %r319;
	add.s32 	%r195, %r309, 1;
	shr.u32 	%r309, %r195, 1;
$L__BB0_145:
	bar.sync 	0;
	add.s32 	%r317, %r317, 1;
	setp.ne.s32 	%p24, %r317, 0;
	@%p24 bra 	$L__BB0_140;
$L__BB0_146:
	setp.ne.s32 	%p25, %r1, 0;
	@%p25 bra 	$L__BB0_148;
	ld.shared.u32 	%r196, [sdata];
	st.global.u32 	[%rd1], %r196;
$L__BB0_148:
	ret;

}


// ===== COMPILED SASS (sm_100) =====

	.target	sm_100

	.elftype	@"ET_EXEC"


//--------------------- .note.nv.tkinfo           --------------------------
	.section	.note.nv.tkinfo,"",@"SHT_NOTE"
	.sectionflags	@"SHF_NOTE_NV_TKINFO"
	.tkinfo
        /*0018*/ 	.word	0x00000002
        /*0030*/ 	.string	""
        /*0030*/ 	.string	"ptxas"
        /*0030*/ 	.string	"Cuda compilation tools, release 13.0, V13.0.88"
        /*0030*/ 	.string	"Build cuda_13.0.r13.0/compiler.36424714_0"
        /*0030*/ 	.string	"-arch sm_100 -m 64 "



//--------------------- .note.nv.cuinfo           --------------------------
	.section	.note.nv.cuinfo,"",@"SHT_NOTE"
	.sectionflags	@"SHF_NOTE_NV_CUINFO"
        /*0018*/ 	.short	0x0002
        /*001a*/ 	.short	0x0064
        /*001c*/ 	.short	0x0082
	.zero		2


//--------------------- .nv.info                  --------------------------
	.section	.nv.info,"",@"SHT_CUDA_INFO"
	.align	4


	//----- nvinfo : EIATTR_REGCOUNT
	.align		4
        /*0000*/ 	.byte	0x04, 0x2f
        /*0002*/ 	.short	(.L_1 - .L_0)
	.align		4
.L_0:
        /*0004*/ 	.word	index@(_Z13gpu_reductionPiiS_i)
        /*0008*/ 	.word	0x0000000c


	//----- nvinfo : EIATTR_FRAME_SIZE
	.align		4
.L_1:
        /*000c*/ 	.byte	0x04, 0x11
        /*000e*/ 	.short	(.L_3 - .L_2)
	.align		4
.L_2:
        /*0010*/ 	.word	index@(_Z13gpu_reductionPiiS_i)
        /*0014*/ 	.word	0x00000000


	//----- nvinfo : EIATTR_MIN_STACK_SIZE
	.align		4
.L_3:
        /*0018*/ 	.byte	0x04, 0x12
        /*001a*/ 	.short	(.L_5 - .L_4)
	.align		4
.L_4:
        /*001c*/ 	.word	index@(_Z13gpu_reductionPiiS_i)
        /*0020*/ 	.word	0x00000000
.L_5:


//--------------------- .nv.compat                --------------------------
	.section	.nv.compat,"",@"SHT_CUDA_COMPAT_INFO"
	.align	4
        /*0000*/ 	.byte	0x02, 0x09, 0x00, 0x00, 0x02, 0x02, 0x01, 0x00, 0x02, 0x05, 0x05, 0x00, 0x03, 0x07, 0x01, 0x01
        /*0010*/ 	.byte	0x02, 0x03, 0x00, 0x00, 0x02, 0x06, 0x01, 0x00, 0x04, 0x0b, 0x08, 0x00, 0x09, 0x00, 0x00, 0x00
        /*0020*/ 	.byte	0x00, 0x00, 0x00, 0x00


//--------------------- .nv.info._Z13gpu_reductionPiiS_i --------------------------
	.section	.nv.info._Z13gpu_reductionPiiS_i,"",@"SHT_CUDA_INFO"
	.sectionflags	@""
	.align	4


	//----- nvinfo : EIATTR_CUDA_API_VERSION
	.align		4
        /*0000*/ 	.byte	0x04, 0x37
        /*0002*/ 	.short	(.L_7 - .L_6)
.L_6:
        /*0004*/ 	.word	0x00000082


	//----- nvinfo : EIATTR_KPARAM_INFO
	.align		4
.L_7:
        /*0008*/ 	.byte	0x04, 0x17
        /*000a*/ 	.short	(.L_9 - .L_8)
.L_8:
        /*000c*/ 	.word	0x00000000
        /*0010*/ 	.short	0x0003
        /*0012*/ 	.short	0x0018
        /*0014*/ 	.byte	0x00, 0xf0, 0x11, 0x00


	//----- nvinfo : EIATTR_KPARAM_INFO
	.align		4
.L_9:
        /*0018*/ 	.byte	0x04, 0x17
        /*001a*/ 	.short	(.L_11 - .L_10)
.L_10:
        /*001c*/ 	.word	0x00000000
        /*0020*/ 	.short	0x0002
        /*0022*/ 	.short	0x0010
        /*0024*/ 	.byte	0x00, 0xf5, 0x21, 0x00


	//----- nvinfo : EIATTR_KPARAM_INFO
	.align		4
.L_11:
        /*0028*/ 	.byte	0x04, 0x17
        /*002a*/ 	.short	(.L_13 - .L_12)
.L_12:
        /*002c*/ 	.word	0x00000000
        /*0030*/ 	.short	0x0001
        /*0032*/ 	.short	0x0008
        /*0034*/ 	.byte	0x00, 0xf0, 0x11, 0x00


	//----- nvinfo : EIATTR_KPARAM_INFO
	.align		4
.L_13:
        /*0038*/ 	.byte	0x04, 0x17
        /*003a*/ 	.short	(.L_15 - .L_14)
.L_14:
        /*003c*/ 	.word	0x00000000
        /*0040*/ 	.short	0x0000
        /*0042*/ 	.short	0x0000
        /*0044*/ 	.byte	0x00, 0xf5, 0x21, 0x00


	//----- nvinfo : EIATTR_SPARSE_MMA_MASK
	.align		4
.L_15:
        /*0048*/ 	.byte	0x03, 0x50
        /*004a*/ 	.short	0x0000


	//----- nvinfo : EIATTR_MAXREG_COUNT
	.align		4
        /*004c*/ 	.byte	0x03, 0x1b
        /*004e*/ 	.short	0x00ff


	//----- nvinfo : EIATTR_NUM_BARRIERS
	.align		4
        /*0050*/ 	.byte	0x02, 0x4c
        /*0052*/ 	.byte	0x01
	.zero		1


	//----- nvinfo : EIATTR_MERCURY_ISA_VERSION
	.align		4
        /*0054*/ 	.byte	0x03, 0x5f
        /*0056*/ 	.short	0x0101


	//----- nvinfo : EIATTR_VRC_CTA_INIT_COUNT
	.align		4
        /*0058*/ 	.byte	0x02, 0x4a
	.zero		1
	.zero		1


	//----- nvinfo : EIATTR_EXIT_INSTR_OFFSETS
	.align		4
        /*005c*/ 	.byte	0x04, 0x1c
        /*005e*/ 	.short	(.L_17 - .L_16)


	//   ....[0]....
.L_16:
        /*0060*/ 	.word	0x00000870


	//   ....[1]....
        /*0064*/ 	.word	0x00000d90


	//   ....[2]....
        /*0068*/ 	.word	0x00000e00


	//   ....[3]....
        /*006c*/ 	.word	0x00000e40


	//   ....[4]....
        /*0070*/ 	.word	0x00001360


	//   ....[5]....
        /*0074*/ 	.word	0x000013d0


	//   ....[6]....
        /*0078*/ 	.word	0x000018f0


	//   ....[7]....
        /*007c*/ 	.word	0x00001960


	//----- nvinfo : EIATTR_INDIRECT_BRANCH_TARGETS
	.align		4
.L_17:
        /*0080*/ 	.byte	0x04, 0x34
        /*0082*/ 	.short	(.L_19 - .L_18)


	//   ....[0]....
.L_18:
        /*0084*/ 	.word	.L_x_63@srel
        /*0088*/ 	.short	0x0
        /*008a*/ 	.short	0x0
        /*008c*/ 	.word	0x3
        /*0090*/ 	.word	.L_x_64@srel
        /*0094*/ 	.word	.L_x_65@srel
        /*0098*/ 	.word	.L_x_66@srel


	//----- nvinfo : EIATTR_CRS_STACK_SIZE
	.align		4
.L_19:
        /*009c*/ 	.byte	0x04, 0x1e
        /*009e*/ 	.short	(.L_21 - .L_20)
.L_20:
        /*00a0*/ 	.word	0x00000000


	//----- nvinfo : EIATTR_CBANK_PARAM_SIZE
	.align		4
.L_21:
        /*00a4*/ 	.byte	0x03, 0x19
        /*00a6*/ 	.short	0x001c


	//----- nvinfo : EIATTR_PARAM_CBANK
	.align		4
        /*00a8*/ 	.byte	0x04, 0x0a
        /*00aa*/ 	.short	(.L_23 - .L_22)
	.align		4
.L_22:
        /*00ac*/ 	.word	index@(.nv.constant0._Z13gpu_reductionPiiS_i)
        /*00b0*/ 	.short	0x0380
        /*00b2*/ 	.short	0x001c


	//----- nvinfo : EIATTR_SW_WAR
	.align		4
.L_23:
        /*00b4*/ 	.byte	0x04, 0x36
        /*00b6*/ 	.short	(.L_25 - .L_24)
.L_24:
        /*00b8*/ 	.word	0x00000008
.L_25:


//--------------------- .nv.callgraph             --------------------------
	.section	.nv.callgraph,"",@"SHT_CUDA_CALLGRAPH"
	.align	4
	.sectionentsize	8
	.align		4
        /*0000*/ 	.word	0x00000000
	.align		4
        /*0004*/ 	.word	0xffffffff
	.align		4
        /*0008*/ 	.word	0x00000000
	.align		4
        /*000c*/ 	.word	0xfffffffe
	.align		4
        /*0010*/ 	.word	0x00000000
	.align		4
        /*0014*/ 	.word	0xfffffffd
	.align		4
        /*0018*/ 	.word	0x00000000
	.align		4
        /*001c*/ 	.word	0xfffffffc


//--------------------- .nv.constant2._Z13gpu_reductionPiiS_i --------------------------
	.section	.nv.constant2._Z13gpu_reductionPiiS_i,"a",@progbits
	.sectionflags	@""
	.align	4
.nv.constant2._Z13gpu_reductionPiiS_i:
        /*0000*/ 	.byte	0x80, 0x08, 0x00, 0x00, 0xe0, 0x02, 0x00, 0x00, 0xd0, 0x13, 0x00, 0x00


//--------------------- .text._Z13gpu_reductionPiiS_i --------------------------
	.section	.text._Z13gpu_reductionPiiS_i,"ax",@progbits
	.align	128
        .global         _Z13gpu_reductionPiiS_i
        .type           _Z13gpu_reductionPiiS_i,@function
        .size           _Z13gpu_reductionPiiS_i,(.L_x_67 - _Z13gpu_reductionPiiS_i)
        .other          _Z13gpu_reductionPiiS_i,@"STO_CUDA_ENTRY STV_DEFAULT"
_Z13gpu_reductionPiiS_i:
.text._Z13gpu_reductionPiiS_i:
[----:B------:R-:W-:Y:S01]  /*0000*/  LDC R1, c[0x0][0x37c] ;  /* 0x0000df00ff017b82 */ /* 0x000fe20000000800 */
[----:B------:R-:W0:Y:S01]  /*0010*/  S2R R3, SR_TID.X ;  /* 0x0000000000037919 */ /* 0x000e220000002100 */
[----:B------:R-:W1:Y:S06]  /*0020*/  LDCU UR7, c[0x0][0x388] ;  /* 0x00007100ff0777ac */ /* 0x000e6c0008000800 */
[----:B------:R-:W0:Y:S01]  /*0030*/  S2UR UR5, SR_CTAID.X ;  /* 0x00000000000579c3 */ /* 0x000e220000002500 */
[----:B------:R-:W-:Y:S01]  /*0040*/  BSSY.RECONVERGENT B0, `(.L_x_0) ;  /* 0x0000018000007945 */ /* 0x000fe20003800200 */
[----:B------:R-:W2:Y:S06]  /*0050*/  LDCU.64 UR8, c[0x0][0x358] ;  /* 0x00006b00ff0877ac */ /* 0x000eac0008000a00 */
[----:B------:R-:W0:Y:S08]  /*0060*/  LDC R0, c[0x0][0x360] ;  /* 0x0000d800ff007b82 */ /* 0x000e300000000800 */
[----:B------:R-:W3:Y:S01]  /*0070*/  S2UR UR6, SR_CgaCtaId ;  /* 0x00000000000679c3 */ /* 0x000ee20000008800 */
[----:B-1----:R-:W-:-:S04]  /*0080*/  UIADD3 UR4, UPT, UPT, UR7, 0x1, URZ ;  /* 0x0000000107047890 */ /* 0x002fc8000fffe0ff */
[----:B------:R-:W-:-:S03]  /*0090*/  ULEA.HI UR4, UR4, UR4, URZ, 0x1 ;  /* 0x0000000404047291 */ /* 0x000fc6000f8f08ff */
[----:B------:R-:W1:Y:S01]  /*00a0*/  LDC R6, c[0x0][0x398] ;  /* 0x0000e600ff067b82 */ /* 0x000e620000000800 */
[----:B------:R-:W-:Y:S01]  /*00b0*/  USHF.R.S32.HI UR4, URZ, 0x1, UR4 ;  /* 0x00000001ff047899 */ /* 0x000fe20008011404 */
[----:B0-----:R-:W-:Y:S01]  /*00c0*/  IMAD R0, R0, UR5, R3 ;  /* 0x0000000500007c24 */ /* 0x001fe2000f8e0203 */
[----:B------:R-:W-:-:S04]  /*00d0*/  UMOV UR5, 0x400 ;  /* 0x0000040000057882 */ /* 0x000fc80000000000 */
[----:B------:R-:W-:Y:S01]  /*00e0*/  IMAD.U32 R3, RZ, RZ, UR4 ;  /* 0x00000004ff037e24 */ /* 0x000fe2000f8e00ff */
[----:B------:R-:W-:Y:S01]  /*00f0*/  ISETP.GE.U32.AND P0, PT, R0, UR4, PT ;  /* 0x0000000400007c0c */ /* 0x000fe2000bf06070 */
[----:B---3--:R-:W-:-:S06]  /*0100*/  ULEA UR5, UR6, UR5, 0x18 ;  /* 0x0000000506057291 */ /* 0x008fcc000f8ec0ff */
[----:B------:R-:W-:-:S06]  /*0110*/  LEA R2, R0, UR5, 0x3 ;  /* 0x0000000500027c11 */ /* 0x000fcc000f8e18ff */
[----:B-12---:R-:W-:Y:S05]  /*0120*/  @P0 BRA `(.L_x_1) ;  /* 0x0000000000240947 */ /* 0x006fea0003800000 */
[----:B------:R-:W0:Y:S01]  /*0130*/  LDC.64 R4, c[0x0][0x380] ;  /* 0x0000e000ff047b82 */ /* 0x000e220000000a00 */
[----:B------:R-:W-:-:S04]  /*0140*/  IMAD.SHL.U32 R7, R0, 0x2, RZ ;  /* 0x0000000200077824 */ /* 0x000fc800078e00ff */
[----:B------:R-:W-:-:S05]  /*0150*/  VIADD R8, R7, 0x2 ;  /* 0x0000000207087836 */ /* 0x000fca0000000000 */
[----:B------:R-:W-:Y:S01]  /*0160*/  ISETP.GT.U32.AND P0, PT, R8, UR7, PT ;  /* 0x0000000708007c0c */ /* 0x000fe2000bf04070 */
[----:B0-----:R-:W-:-:S05]  /*0170*/  IMAD.WIDE.U32 R4, R7, 0x4, R4 ;  /* 0x0000000407047825 */ /* 0x001fca00078e0004 */
[----:B------:R-:W2:Y:S07]  /*0180*/  LDG.E R7, desc[UR8][R4.64] ;  /* 0x0000000804077981 */ /* 0x000eae000c1e1900 */
[----:B------:R-:W3:Y:S04]  /*0190*/  @!P0 LDG.E R9, desc[UR8][R4.64+0x4] ;  /* 0x0000040804098981 */ /* 0x000ee8000c1e1900 */
[----:B--2---:R0:W-:Y:S04]  /*01a0*/  STS [R2], R7 ;  /* 0x0000000702007388 */ /* 0x0041e80000000800 */
[----:B---3--:R0:W-:Y:S02]  /*01b0*/  @!P0 STS [R2+0x4], R9 ;  /* 0x0000040902008388 */ /* 0x0081e40000000800 */
.L_x_1:
[----:B------:R-:W-:Y:S05]  /*01c0*/  BSYNC.RECONVERGENT B0 ;  /* 0x0000000000007941 */ /* 0x000fea0003800200 */
.L_x_0:
[----:B------:R-:W-:Y:S01]  /*01d0*/  BAR.SYNC.DEFER_BLOCKING 0x0 ;  /* 0x0000000000007b1d */ /* 0x000fe20000010000 */
[----:B------:R-:W-:Y:S01]  /*01e0*/  UISETP.GE.AND UP0, UPT, UR7, 0x2, UPT ;  /* 0x000000020700788c */ /* 0x000fe2000bf06270 */
[----:B------:R-:W-:-:S04]  /*01f0*/  ISETP.GT.AND P0, PT, R6, 0x1, PT ;  /* 0x000000010600780c */ /* 0x000fc80003f04270 */
[----:B------:R-:W-:-:S04]  /*0200*/  UMOV UR4, URZ ;  /* 0x000000ff00047c82 */ /* 0x000fc80008000000 */
[----:B------:R-:W-:Y:S05]  /*0210*/  BRA.U !UP0, `(.L_x_2) ;  /* 0x0000000108187547 */ /* 0x000fea000b800000 */
[----:B------:R-:W-:Y:S01]  /*0220*/  UMOV UR6, 0x1 ;  /* 0x0000000100067882 */ /* 0x000fe20000000000 */
[----:B------:R-:W-:-:S05]  /*0230*/  UMOV UR4, URZ ;  /* 0x000000ff00047c82 */ /* 0x000fca0008000000 */
.L_x_3:
[----:B------:R-:W-:Y:S02]  /*0240*/  USHF.L.U32 UR6, UR6, 0x1, URZ ;  /* 0x0000000106067899 */ /* 0x000fe400080006ff */
[----:B------:R-:W-:Y:S02]  /*0250*/  UIADD3 UR4, UPT, UPT, UR4, 0x1, URZ ;  /* 0x0000000104047890 */ /* 0x000fe4000fffe0ff */
[----:B------:R-:W-:-:S09]  /*0260*/  UISETP.GE.AND UP0, UPT, UR6, UR7, UPT ;  /* 0x000000070600728c */ /* 0x000fd2000bf06270 */
[----:B------:R-:W-:Y:S05]  /*0270*/  BRA.U !UP0, `(.L_x_3) ;  /* 0xfffffffd08f07547 */ /* 0x000fea000b83ffff */
.L_x_2:
[----:B------:R-:W-:Y:S05]  /*0280*/  @P0 BRA `(.L_x_4) ;  /* 0x0000000800e00947 */ /* 0x000fea0003800000 */
[----:B------:R-:W-:-:S05]  /*0290*/  VIMNMX.U32 R4, PT, PT, R6, 0x2, PT ;  /* 0x0000000206047848 */ /* 0x000fca0003fe0000 */
[----:B------:R-:W-:-:S04]  /*02a0*/  IMAD.SHL.U32 R6, R4, 0x4, RZ ;  /* 0x0000000404067824 */ /* 0x000fc800078e00ff */
[----:B------:R-:W1:Y:S02]  /*02b0*/  LDC R4, c[0x2][R6] ;  /* 0x0080000006047b82 */ /* 0x000e640000000800 */
[----:B-1----:R-:W-:-:S04]  /*02c0*/  SHF.R.S32.HI R5, RZ, 0x1f, R4 ;  /* 0x0000001fff057819 */ /* 0x002fc80000011404 */
.L_x_63:
[----:B------:R-:W-:Y:S05]  /*02d0*/  BRX R4 -0x2e0                                    (*"BRANCH_TARGETS .L_x_64,.L_x_65,.L_x_66"*) ;  /* 0xfffffffc04487949 */ /* 0x000fea000383ffff */
.L_x_65:
[----:B------:R-:W-:-:S09]  /*02e0*/  UISETP.NE.AND UP0, UPT, UR4, URZ, UPT ;  /* 0x000000ff0400728c */ /* 0x000fd2000bf05270 */
[----:B------:R-:W-:Y:S05]  /*02f0*/  BRA.U !UP0, `(.L_x_5) ;  /* 0x0000000508387547 */ /* 0x000fea000b800000 */
[----:B------:R-:W-:Y:S01]  /*0300*/  UISETP.GE.U32.AND UP0, UPT, UR4, 0x4, UPT ;  /* 0x000000040400788c */ /* 0x000fe2000bf06070 */
[C---:B------:R-:W-:Y:S01]  /*0310*/  LEA R5, R0.reuse, 0x2, 0x1 ;  /* 0x0000000200057811 */ /* 0x040fe200078e08ff */
[----:B------:R-:W-:Y:S01]  /*0320*/  ULOP3.LUT UR6, UR4, 0x3, URZ, 0xc0, !UPT ;  /* 0x0000000304067892 */ /* 0x000fe2000f8ec0ff */
[----:B------:R-:W-:-:S06]  /*0330*/  LEA R4, R0, UR5, 0x2 ;  /* 0x0000000500047c11 */ /* 0x000fcc000f8e10ff */
[----:B------:R-:W-:Y:S05]  /*0340*/  BRA.U !UP0, `(.L_x_6) ;  /* 0x0000000108d87547 */ /* 0x000fea000b800000 */
[----:B------:R-:W-:Y:S01]  /*0350*/  ULOP3.LUT UR4, UR4, 0xfffffffc, URZ, 0xc0, !UPT ;  /* 0xfffffffc04047892 */ /* 0x000fe2000f8ec0ff */
[----:B------:R-:W1:Y:S03]  /*0360*/  LDCU UR7, c[0x0][0x388] ;  /* 0x00007100ff0777ac */ /* 0x000e660008000800 */
[----:B------:R-:W-:-:S12]  /*0370*/  UIADD3 UR4, UPT, UPT, -UR4, URZ, URZ ;  /* 0x000000ff04047290 */ /* 0x000fd8000fffe1ff */
.L_x_15:
[----:B------:R-:W-:Y:S01]  /*0380*/  ISETP.GE.U32.AND P0, PT, R0, R3, PT ;  /* 0x000000030000720c */ /* 0x000fe20003f06070 */
[----:B------:R-:W-:Y:S01]  /*0390*/  UIADD3 UR4, UPT, UPT, UR4, 0x4, URZ ;  /* 0x0000000404047890 */ /* 0x000fe2000fffe0ff */
[----:B------:R-:W-:Y:S03]  /*03a0*/  BSSY.RECONVERGENT B0, `(.L_x_7) ;  /* 0x000000a000007945 */ /* 0x000fe60003800200 */
[----:B------:R-:W-:-:S08]  /*03b0*/  UISETP.NE.AND UP0, UPT, UR4, URZ, UPT ;  /* 0x000000ff0400728c */ /* 0x000fd0000bf05270 */
[----:B-1234-:R-:W-:Y:S05]  /*03c0*/  @P0 BRA `(.L_x_8) ;  /* 0x00000000001c0947 */ /* 0x01efea0003800000 */
[----:B-1----:R-:W-:Y:S01]  /*03d0*/  ISETP.GT.U32.AND P0, PT, R5, UR7, PT ;  /* 0x0000000705007c0c */ /* 0x002fe2000bf04070 */
[----:B------:R-:W-:-:S05]  /*03e0*/  VIADD R3, R3, 0x1 ;  /* 0x0000000103037836 */ /* 0x000fca0000000000 */
[----:B------:R-:W-:-:S07]  /*03f0*/  SHF.R.U32.HI R3, RZ, 0x1, R3 ;  /* 0x00000001ff037819 */ /* 0x000fce0000011603 */
[----:B0-----:R-:W0:Y:S02]  /*0400*/  @!P0 LDS.64 R6, [R2] ;  /* 0x0000000002068984 */ /* 0x001e240000000a00 */
[----:B0-----:R-:W-:-:S06]  /*0410*/  @!P0 IMAD R7, R6, R7, RZ ;  /* 0x0000000706078224 */ /* 0x001fcc00078e02ff */
[----:B------:R-:W0:Y:S04]  /*0420*/  @P0 LDS R7, [R2] ;  /* 0x0000000002070984 */ /* 0x000e280000000800 */
[----:B0-----:R2:W-:Y:S02]  /*0430*/  STS [R4], R7 ;  /* 0x0000000704007388 */ /* 0x0015e40000000800 */
.L_x_8:
[----:B-1----:R-:W-:Y:S05]  /*0440*/  BSYNC.RECONVERGENT B0 ;  /* 0x0000000000007941 */ /* 0x002fea0003800200 */
.L_x_7:
[----:B------:R-:W-:Y:S01]  /*0450*/  BAR.SYNC.DEFER_BLOCKING 0x0 ;  /* 0x0000000000007b1d */ /* 0x000fe20000010000 */
[----:B------:R-:W-:-:S05]  /*0460*/  ISETP.GE.U32.AND P0, PT, R0, R3, PT ;  /* 0x000000030000720c */ /* 0x000fca0003f06070 */
[----:B------:R-:W-:Y:S08]  /*0470*/  BSSY.RECONVERGENT B0, `(.L_x_9) ;  /* 0x0000009000007945 */ /* 0x000ff00003800200 */
[----:B------:R-:W-:Y:S05]  /*0480*/  @P0 BRA `(.L_x_10) ;  /* 0x00000000001c0947 */ /* 0x000fea0003800000 */
[----:B------:R-:W-:Y:S01]  /*0490*/  ISETP.GT.U32.AND P0, PT, R5, UR7, PT ;  /* 0x0000000705007c0c */ /* 0x000fe2000bf04070 */
[----:B------:R-:W-:-:S05]  /*04a0*/  VIADD R3, R3, 0x1 ;  /* 0x0000000103037836 */ /* 0x000fca0000000000 */
[----:B------:R-:W-:-:S07]  /*04b0*/  SHF.R.U32.HI R3, RZ, 0x1, R3 ;  /* 0x00000001ff037819 */ /* 0x000fce0000011603 */
[----:B0-2---:R-:W0:Y:S02]  /*04c0*/  @!P0 LDS.64 R6, [R2] ;  /* 0x0000000002068984 */ /* 0x005e240000000a00 */
[----:B0-----:R-:W-:-:S06]  /*04d0*/  @!P0 IMAD R7, R6, R7, RZ ;  /* 0x0000000706078224 */ /* 0x001fcc00078e02ff */
[----:B------:R-:W0:Y:S04]  /*04e0*/  @P0 LDS R7, [R2] ;  /* 0x0000000002070984 */ /* 0x000e280000000800 */
[----:B0-----:R1:W-:Y:S02]  /*04f0*/  STS [R4], R7 ;  /* 0x0000000704007388 */ /* 0x0013e40000000800 */
.L_x_10:
[----:B------:R-:W-:Y:S05]  /*0500*/  BSYNC.RECONVERGENT B0 ;  /* 0x0000000000007941 */ /* 0x000fea0003800200 */
.L_x_9:
[----:B------:R-:W-:Y:S01]  /*0510*/  BAR.SYNC.DEFER_BLOCKING 0x0 ;  /* 0x0000000000007b1d */ /* 0x000fe20000010000 */
[----:B------:R-:W-:-:S05]  /*0520*/  ISETP.GE.U32.AND P0, PT, R0, R3, PT ;  /* 0x000000030000720c */ /* 0x000fca0003f06070 */
[----:B------:R-:W-:Y:S08]  /*0530*/  BSSY.RECONVERGENT B0, `(.L_x_11) ;  /* 0x0000009000007945 */ /* 0x000ff00003800200 */
[----:B------:R-:W-:Y:S05]  /*0540*/  @P0 BRA `(.L_x_12) ;  /* 0x00000000001c0947 */ /* 0x000fea0003800000 */
[----:B------:R-:W-:Y:S01]  /*0550*/  ISETP.GT.U32.AND P0, PT, R5, UR7, PT ;  /* 0x0000000705007c0c */ /* 0x000fe2000bf04070 */
[----:B------:R-:W-:-:S05]  /*0560*/  VIADD R3, R3, 0x1 ;  /* 0x0000000103037836 */ /* 0x000fca0000000000 */
[----:B------:R-:W-:-:S07]  /*0570*/  SHF.R.U32.HI R3, RZ, 0x1, R3 ;  /* 0x00000001ff037819 */ /* 0x000fce0000011603 */
[----:B012---:R-:W0:Y:S02]  /*0580*/  @!P0 LDS.64 R6, [R2] ;  /* 0x0000000002068984 */ /* 0x007e240000000a00 */
[----:B0-----:R-:W-:-:S06]  /*0590*/  @!P0 IMAD R7, R6, R7, RZ ;  /* 0x0000000706078224 */ /* 0x001fcc00078e02ff */
[----:B------:R-:W0:Y:S04]  /*05a0*/  @P0 LDS R7, [R2] ;  /* 0x0000000002070984 */ /* 0x000e280000000800 */
[----:B0-----:R3:W-:Y:S02]  /*05b0*/  STS [R4], R7 ;  /* 0x0000000704007388 */ /* 0x0017e40000000800 */
.L_x_12:
[----:B------:R-:W-:Y:S05]  /*05c0*/  BSYNC.RECONVERGENT B0 ;  /* 0x0000000000007941 */ /* 0x000fea0003800200 */
.L_x_11:
[----:B------:R-:W-:Y:S01]  /*05d0*/  BAR.SYNC.DEFER_BLOCKING 0x0 ;  /* 0x0000000000007b1d */ /* 0x000fe20000010000 */
[----:B------:R-:W-:-:S05]  /*05e0*/  ISETP.GE.U32.AND P0, PT, R0, R3, PT ;  /* 0x000000030000720c */ /* 0x000fca0003f06070 */
[----:B------:R-:W-:Y:S08]  /*05f0*/  BSSY.RECONVERGENT B0, `(.L_x_13) ;  /* 0x0000009000007945 */ /* 0x000ff00003800200 */
[----:B------:R-:W-:Y:S05]  /*0600*/  @P0 BRA `(.L_x_14) ;  /* 0x00000000001c0947 */ /* 0x000fea0003800000 */
[----:B------:R-:W-:Y:S01]  /*0610*/  ISETP.GT.U32.AND P0, PT, R5, UR7, PT ;  /* 0x0000000705007c0c */ /* 0x000fe2000bf04070 */
[----:B------:R-:W-:-:S05]  /*0620*/  VIADD R3, R3, 0x1 ;  /* 0x0000000103037836 */ /* 0x000fca0000000000 */
[----:B------:R-:W-:-:S07]  /*0630*/  SHF.R.U32.HI R3, RZ, 0x1, R3 ;  /* 0x00000001ff037819 */ /* 0x000fce0000011603 */
[----:B0123--:R-:W0:Y:S02]  /*0640*/  @!P0 LDS.64 R6, [R2] ;  /* 0x0000000002068984 */ /* 0x00fe240000000a00 */
[----:B0-----:R-:W-:-:S06]  /*0650*/  @!P0 IMAD R7, R6, R7, RZ ;  /* 0x0000000706078224 */ /* 0x001fcc00078e02ff */
[----:B------:R-:W0:Y:S04]  /*0660*/  @P0 LDS R7, [R2] ;  /* 0x0000000002070984 */ /* 0x000e280000000800 */
[----:B0-----:R4:W-:Y:S02]  /*0670*/  STS [R4], R7 ;  /* 0x0000000704007388 */ /* 0x0019e40000000800 */
.L_x_14:
[----:B------:R-:W-:Y:S05]  /*0680*/  BSYNC.RECONVERGENT B0 ;  /* 0x0000000000007941 */ /* 0x000fea0003800200 */
.L_x_13:
[----:B------:R-:W-:Y:S06]  /*0690*/  BAR.SYNC.DEFER_BLOCKING 0x0 ;  /* 0x0000000000007b1d */ /* 0x000fec0000010000 */
[----:B------:R-:W-:Y:S05]  /*06a0*/  BRA.U UP0, `(.L_x_15) ;  /* 0xfffffffd00347547 */ /* 0x000fea000b83ffff */
.L_x_6:
[----:B------:R-:W-:-:S09]  /*06b0*/  UISETP.NE.AND UP0, UPT, UR6, URZ, UPT ;  /* 0x000000ff0600728c */ /* 0x000fd2000bf05270 */
[----:B------:R-:W-:Y:S05]  /*06c0*/  BRA.U !UP0, `(.L_x_5) ;  /* 0x0000000108447547 */ /* 0x000fea000b800000 */
[----:B------:R-:W0:Y:S01]  /*06d0*/  LDCU UR7, c[0x0][0x388] ;  /* 0x00007100ff0777ac */ /* 0x000e220008000800 */
[----:B------:R-:W-:-:S12]  /*06e0*/  UIADD3 UR4, UPT, UPT, -UR6, URZ, URZ ;  /* 0x000000ff06047290 */ /* 0x000fd8000fffe1ff */
.L_x_18:
[----:B------:R-:W-:Y:S01]  /*06f0*/  ISETP.GE.U32.AND P0, PT, R0, R3, PT ;  /* 0x000000030000720c */ /* 0x000fe20003f06070 */
[----:B------:R-:W-:Y:S01]  /*0700*/  UIADD3 UR4, UPT, UPT, UR4, 0x1, URZ ;  /* 0x0000000104047890 */ /* 0x000fe2000fffe0ff */
[----:B------:R-:W-:Y:S03]  /*0710*/  BSSY.RECONVERGENT B0, `(.L_x_16) ;  /* 0x000000a000007945 */ /* 0x000fe60003800200 */
[----:B------:R-:W-:-:S08]  /*0720*/  UISETP.NE.AND UP0, UPT, UR4, URZ, UPT ;  /* 0x000000ff0400728c */ /* 0x000fd0000bf05270 */
[----:B------:R-:W-:Y:S05]  /*0730*/  @P0 BRA `(.L_x_17) ;  /* 0x00000000001c0947 */ /* 0x000fea0003800000 */
[----:B0-----:R-:W-:Y:S01]  /*0740*/  ISETP.GT.U32.AND P0, PT, R5, UR7, PT ;  /* 0x0000000705007c0c */ /* 0x001fe2000bf04070 */
[----:B------:R-:W-:-:S05]  /*0750*/  VIADD R3, R3, 0x1 ;  /* 0x0000000103037836 */ /* 0x000fca0000000000 */
[----:B------:R-:W-:-:S07]  /*0760*/  SHF.R.U32.HI R3, RZ, 0x1, R3 ;  /* 0x00000001ff037819 */ /* 0x000fce0000011603 */
[----:B-1234-:R-:W0:Y:S02]  /*0770*/  @!P0 LDS.64 R6, [R2] ;  /* 0x0000000002068984 */ /* 0x01ee240000000a00 */
[----:B0-----:R-:W-:-:S06]  /*0780*/  @!P0 IMAD R7, R6, R7, RZ ;  /* 0x0000000706078224 */ /* 0x001fcc00078e02ff */
[----:B------:R-:W0:Y:S04]  /*0790*/  @P0 LDS R7, [R2] ;  /* 0x0000000002070984 */ /* 0x000e280000000800 */
[----:B0-----:R0:W-:Y:S02]  /*07a0*/  STS [R4], R7 ;  /* 0x0000000704007388 */ /* 0x0011e40000000800 */
.L_x_17:
[----:B0-----:R-:W-:Y:S05]  /*07b0*/  BSYNC.RECONVERGENT B0 ;  /* 0x0000000000007941 */ /* 0x001fea0003800200 */
.L_x_16:
[----:B------:R-:W-:Y:S06]  /*07c0*/  BAR.SYNC.DEFER_BLOCKING 0x0 ;  /* 0x0000000000007b1d */ /* 0x000fec0000010000 */
[----:B------:R-:W-:Y:S05]  /*07d0*/  BRA.U UP0, `(.L_x_18) ;  /* 0xfffffffd00c47547 */ /* 0x000fea000b83ffff */
.L_x_5:
[----:B------:R-:W-:Y:S01]  /*07e0*/  ISETP.NE.AND P0, PT, R0, RZ, PT ;  /* 0x000000ff0000720c */ /* 0x000fe20003f05270 */
[----:B01234-:R-:W-:-:S12]  /*07f0*/  IMAD.MOV.U32 R7, RZ, RZ, 0xe ;  /* 0x0000000eff077424 */ /* 0x01ffd800078e00ff */
[----:B------:R-:W0:Y:S01]  /*0800*/  @!P0 S2R R3, SR_CgaCtaId ;  /* 0x0000000000038919 */ /* 0x000e220000008800 */
[----:B------:R-:W-:-:S04]  /*0810*/  @!P0 MOV R0, 0x400 ;  /* 0x0000040000008802 */ /* 0x000fc80000000f00 */
[----:B0-----:R-:W-:Y:S02]  /*0820*/  @!P0 LEA R0, R3, R0, 0x18 ;  /* 0x0000000003008211 */ /* 0x001fe400078ec0ff */
[----:B------:R-:W0:Y:S03]  /*0830*/  LDC.64 R2, c[0x0][0x390] ;  /* 0x0000e400ff027b82 */ /* 0x000e260000000a00 */
[----:B------:R-:W1:Y:S04]  /*0840*/  @!P0 LDS R5, [R0] ;  /* 0x0000000000058984 */ /* 0x000e680000000800 */
[----:B0-----:R-:W-:Y:S04]  /*0850*/  STG.E desc[UR8][R2.64+0x4], R7 ;  /* 0x0000040702007986 */ /* 0x001fe8000c101908 */
[----:B-1----:R-:W-:Y:S01]  /*0860*/  @!P0 STG.E desc[UR8][R2.64], R5 ;  /* 0x0000000502008986 */ /* 0x002fe2000c101908 */
[----:B------:R-:W-:Y:S05]  /*0870*/  EXIT ;  /* 0x000000000000794d */ /* 0x000fea0003800000 */
.L_x_64:
[----:B------:R-:W-:-:S09]  /*0880*/  UISETP.NE.AND UP0, UPT, UR4, URZ, UPT ;  /* 0x000000ff0400728c */ /* 0x000fd2000bf05270 */
[----:B------:R-:W-:Y:S05]  /*0890*/  BRA.U !UP0, `(.L_x_19) ;  /* 0x0000000508387547 */ /* 0x000fea000b800000 */
[----:B------:R-:W-:Y:S01]  /*08a0*/  UISETP.GE.U32.AND UP0, UPT, UR4, 0x4, UPT ;  /* 0x000000040400788c */ /* 0x000fe2000bf06070 */
[C---:B------:R-:W-:Y:S01]  /*08b0*/  LEA R6, R0.reuse, 0x2, 0x1 ;  /* 0x0000000200067811 */ /* 0x040fe200078e08ff */
[----:B------:R-:W-:Y:S01]  /*08c0*/  ULOP3.LUT UR6, UR4, 0x3, URZ, 0xc0, !UPT ;  /* 0x0000000304067892 */ /* 0x000fe2000f8ec0ff */
[----:B0-----:R-:W-:-:S06]  /*08d0*/  LEA R7, R0, UR5, 0x2 ;  /* 0x0000000500077c11 */ /* 0x001fcc000f8e10ff */
[----:B------:R-:W-:Y:S05]  /*08e0*/  BRA.U !UP0, `(.L_x_20) ;  /* 0x0000000108d87547 */ /* 0x000fea000b800000 */
[----:B------:R-:W-:Y:S01]  /*08f0*/  ULOP3.LUT UR4, UR4, 0xfffffffc, URZ, 0xc0, !UPT ;  /* 0xfffffffc04047892 */ /* 0x000fe2000f8ec0ff */
[----:B------:R-:W0:Y:S03]  /*0900*/  LDCU UR7, c[0x0][0x388] ;  /* 0x00007100ff0777ac */ /* 0x000e260008000800 */
[----:B------:R-:W-:-:S12]  /*0910*/  UIADD3 UR4, UPT, UPT, -UR4, URZ, URZ ;  /* 0x000000ff04047290 */ /* 0x000fd8000fffe1ff */
.L_x_29:
[----:B------:R-:W-:Y:S01]  /*0920*/  ISETP.GE.U32.AND P0, PT, R0, R3, PT ;  /* 0x000000030000720c */ /* 0x000fe20003f06070 */
[----:B------:R-:W-:Y:S01]  /*0930*/  UIADD3 UR4, UPT, UPT, UR4, 0x4, URZ ;  /* 0x0000000404047890 */ /* 0x000fe2000fffe0ff */
[----:B------:R-:W-:Y:S03]  /*0940*/  BSSY.RECONVERGENT B0, `(.L_x_21) ;  /* 0x000000a000007945 */ /* 0x000fe60003800200 */
[----:B------:R-:W-:-:S08]  /*0950*/  UISETP.NE.AND UP0, UPT, UR4, URZ, UPT ;  /* 0x000000ff0400728c */ /* 0x000fd0000bf05270 */
[----:B0123--:R-:W-:Y:S05]  /*0960*/  @P0 BRA `(.L_x_22) ;  /* 0x00000000001c0947 */ /* 0x00ffea0003800000 */
[----:B0-----:R-:W-:Y:S01]  /*0970*/  ISETP.GT.U32.AND P0, PT, R6, UR7, PT ;  /* 0x0000000706007c0c */ /* 0x001fe2000bf04070 */
[----:B------:R-:W-:-:S05]  /*0980*/  VIADD R3, R3, 0x1 ;  /* 0x0000000103037836 */ /* 0x000fca0000000000 */
[----:B------:R-:W-:-:S07]  /*0990*/  SHF.R.U32.HI R3, RZ, 0x1, R3 ;  /* 0x00000001ff037819 */ /* 0x000fce0000011603 */
[----:B------:R-:W0:Y:S02]  /*09a0*/  @!P0 LDS.64 R4, [R2] ;  /* 0x0000000002048984 */ /* 0x000e240000000a00 */
[----:B0-----:R-:W-:-:S06]  /*09b0*/  @!P0 IMAD.IADD R4, R4, 0x1, R5 ;  /* 0x0000000104048824 */ /* 0x001fcc00078e0205 */
[----:B------:R-:W0:Y:S04]  /*09c0*/  @P0 LDS R4, [R2] ;  /* 0x0000000002040984 */ /* 0x000e280000000800 */
[----:B0-----:R1:W-:Y:S02]  /*09d0*/  STS [R7], R4 ;  /* 0x0000000407007388 */ /* 0x0013e40000000800 */
.L_x_22:
[----:B0-----:R-:W-:Y:S05]  /*09e0*/  BSYNC.RECONVERGENT B0 ;  /* 0x0000000000007941 */ /* 0x001fea0003800200 */
.L_x_21:
[----:B------:R-:W-:Y:S01]  /*09f0*/  BAR.SYNC.DEFER_BLOCKING 0x0 ;  /* 0x0000000000007b1d */ /* 0x000fe20000010000 */
[----:B------:R-:W-:-:S05]  /*0a00*/  ISETP.GE.U32.AND P0, PT, R0, R3, PT ;  /* 0x000000030000720c */ /* 0x000fca0003f06070 */
[----:B------:R-:W-:Y:S08]  /*0a10*/  BSSY.RECONVERGENT B0, `(.L_x_23) ;  /* 0x0000009000007945 */ /* 0x000ff00003800200 */
[----:B------:R-:W-:Y:S05]  /*0a20*/  @P0 BRA `(.L_x_24) ;  /* 0x00000000001c0947 */ /* 0x000fea0003800000 */
[----:B------:R-:W-:Y:S01]  /*0a30*/  ISETP.GT.U32.AND P0, PT, R6, UR7, PT ;  /* 0x0000000706007c0c */ /* 0x000fe2000bf04070 */
[----:B------:R-:W-:-:S05]  /*0a40*/  VIADD R3, R3, 0x1 ;  /* 0x0000000103037836 */ /* 0x000fca0000000000 */
[----:B------:R-:W-:-:S07]  /*0a50*/  SHF.R.U32.HI R3, RZ, 0x1, R3 ;  /* 0x00000001ff037819 */ /* 0x000fce0000011603 */
[----:B-1----:R-:W0:Y:S02]  /*0a60*/  @!P0 LDS.64 R4, [R2] ;  /* 0x0000000002048984 */ /* 0x002e240000000a00 */
[----:B0-----:R-:W-:-:S06]  /*0a70*/  @!P0 IMAD.IADD R4, R4, 0x1, R5 ;  /* 0x0000000104048824 */ /* 0x001fcc00078e0205 */
[----:B------:R-:W0:Y:S04]  /*0a80*/  @P0 LDS R4, [R2] ;  /* 0x0000000002040984 */ /* 0x000e280000000800 */
[----:B0-----:R0:W-:Y:S02]  /*0a90*/  STS [R7], R4 ;  /* 0x0000000407007388 */ /* 0x0011e40000000800 */
.L_x_24:
[----:B------:R-:W-:Y:S05]  /*0aa0*/  BSYNC.RECONVERGENT B0 ;  /* 0x0000000000007941 */ /* 0x000fea0003800200 */
.L_x_23:
[----:B------:R-:W-:Y:S01]  /*0ab0*/  BAR.SYNC.DEFER_BLOCKING 0x0 ;  /* 0x0000000000007b1d */ /* 0x000fe20000010000 */
[----:B------:R-:W-:-:S05]  /*0ac0*/  ISETP.GE.U32.AND P0, PT, R0, R3, PT ;  /* 0x000000030000720c */ /* 0x000fca0003f06070 */
[----:B------:R-:W-:Y:S08]  /*0ad0*/  BSSY.RECONVERGENT B0, `(.L_x_25) ;  /* 0x0000009000007945 */ /* 0x000ff00003800200 */
[----:B------:R-:W-:Y:S05]  /*0ae0*/  @P0 BRA `(.L_x_26) ;  /* 0x00000000001c0947 */ /* 0x000fea0003800000 */
[----:B------:R-:W-:Y:S01]  /*0af0*/  ISETP.GT.U32.AND P0, PT, R6, UR7, PT ;  /* 0x0000000706007c0c */ /* 0x000fe2000bf04070 */
[----:B------:R-:W-:-:S05]  /*0b00*/  VIADD R3, R3, 0x1 ;  /* 0x0000000103037836 */ /* 0x000fca0000000000 */
[----:B------:R-:W-:-:S07]  /*0b10*/  SHF.R.U32.HI R3, RZ, 0x1, R3 ;  /* 0x00000001ff037819 */ /* 0x000fce0000011603 */
[----:B01----:R-:W0:Y:S02]  /*0b20*/  @!P0 LDS.64 R4, [R2] ;  /* 0x0000000002048984 */ /* 0x003e240000000a00 */
[----:B0-----:R-:W-:-:S06]  /*0b30*/  @!P0 IMAD.IADD R4, R4, 0x1, R5 ;  /* 0x0000000104048824 */ /* 0x001fcc00078e0205 */
[----:B------:R-:W0:Y:S04]  /*0b40*/  @P0 LDS R4, [R2] ;  /* 0x0000000002040984 */ /* 0x000e280000000800 */
[----:B0-----:R2:W-:Y:S02]  /*0b50*/  STS [R7], R4 ;  /* 0x0000000407007388 */ /* 0x0015e40000000800 */
.L_x_26:
[----:B------:R-:W-:Y:S05]  /*0b60*/  BSYNC.RECONVERGENT B0 ;  /* 0x0000000000007941 */ /* 0x000fea0003800200 */
.L_x_25:
        /* <DEDUP_REMOVED lines=8> */
[----:B0-----:R-:W-:-:S06]  /*0bf0*/  @!P0 IMAD.IADD R4, R4, 0x1, R5 ;  /* 0x0000000104048824 */ /* 0x001fcc00078e0205 */
[----:B------:R-:W0:Y:S04]  /*0c00*/  @P0 LDS R4, [R2] ;  /* 0x0000000002040984 */ /* 0x000e280000000800 */
[----:B0-----:R3:W-:Y:S02]  /*0c10*/  STS [R7], R4 ;  /* 0x0000000407007388 */ /* 0x0017e40000000800 */
.L_x_28:
[----:B------:R-:W-:Y:S05]  /*0c20*/  BSYNC.RECONVERGENT B0 ;  /* 0x0000000000007941 */ /* 0x000fea0003800200 */
.L_x_27:
[----:B------:R-:W-:Y:S06]  /*0c30*/  BAR.SYNC.DEFER_BLOCKING 0x0 ;  /* 0x0000000000007b1d */ /* 0x000fec0000010000 */
[----:B------:R-:W-:Y:S05]  /*0c40*/  BRA.U UP0, `(.L_x_29) ;  /* 0xfffffffd00347547 */ /* 0x000fea000b83ffff */
.L_x_20:
[----:B------:R-:W-:-:S09]  /*0c50*/  UISETP.NE.AND UP0, UPT, UR6, URZ, UPT ;  /* 0x000000ff0600728c */ /* 0x000fd2000bf05270 */
[----:B------:R-:W-:Y:S05]  /*0c60*/  BRA.U !UP0, `(.L_x_19) ;  /* 0x0000000108447547 */ /* 0x000fea000b800000 */
[----:B------:R-:W4:Y:S01]  /*0c70*/  LDCU UR7, c[0x0][0x388] ;  /* 0x00007100ff0777ac */ /* 0x000f220008000800 */
[----:B------:R-:W-:-:S12]  /*0c80*/  UIADD3 UR4, UPT, UPT, -UR6, URZ, URZ ;  /* 0x000000ff06047290 */ /* 0x000fd8000fffe1ff */
.L_x_32:
[----:B------:R-:W-:Y:S01]  /*0c90*/  ISETP.GE.U32.AND P0, PT, R0, R3, PT ;  /* 0x000000030000720c */ /* 0x000fe20003f06070 */
[----:B------:R-:W-:Y:S01]  /*0ca0*/  UIADD3 UR4, UPT, UPT, UR4, 0x1, URZ ;  /* 0x0000000104047890 */ /* 0x000fe2000fffe0ff */
[----:B------:R-:W-:Y:S03]  /*0cb0*/  BSSY.RECONVERGENT B0, `(.L_x_30) ;  /* 0x000000a000007945 */ /* 0x000fe60003800200 */
[----:B------:R-:W-:-:S08]  /*0cc0*/  UISETP.NE.AND UP0, UPT, UR4, URZ, UPT ;  /* 0x000000ff0400728c */ /* 0x000fd0000bf05270 */
[----:B------:R-:W-:Y:S05]  /*0cd0*/  @P0 BRA `(.L_x_31) ;  /* 0x00000000001c0947 */ /* 0x000fea0003800000 */
[----:B----4-:R-:W-:Y:S01]  /*0ce0*/  ISETP.GT.U32.AND P0, PT, R6, UR7, PT ;  /* 0x0000000706007c0c */ /* 0x010fe2000bf04070 */
[----:B------:R-:W-:-:S05]  /*0cf0*/  VIADD R3, R3, 0x1 ;  /* 0x0000000103037836 */ /* 0x000fca0000000000 */
[----:B------:R-:W-:-:S07]  /*0d00*/  SHF.R.U32.HI R3, RZ, 0x1, R3 ;  /* 0x00000001ff037819 */ /* 0x000fce0000011603 */
[----:B0123--:R-:W0:Y:S02]  /*0d10*/  @!P0 LDS.64 R4, [R2] ;  /* 0x0000000002048984 */ /* 0x00fe240000000a00 */
[----:B0-----:R-:W-:-:S06]  /*0d20*/  @!P0 IMAD.IADD R4, R4, 0x1, R5 ;  /* 0x0000000104048824 */ /* 0x001fcc00078e0205 */
[----:B------:R-:W0:Y:S04]  /*0d30*/  @P0 LDS R4, [R2] ;  /* 0x0000000002040984 */ /* 0x000e280000000800 */
[----:B0-----:R0:W-:Y:S02]  /*0d40*/  STS [R7], R4 ;  /* 0x0000000407007388 */ /* 0x0011e40000000800 */
.L_x_31:
[----:B----4-:R-:W-:Y:S05]  /*0d50*/  BSYNC.RECONVERGENT B0 ;  /* 0x0000000000007941 */ /* 0x010fea0003800200 */
.L_x_30:
[----:B------:R-:W-:Y:S06]  /*0d60*/  BAR.SYNC.DEFER_BLOCKING 0x0 ;  /* 0x0000000000007b1d */ /* 0x000fec0000010000 */
[----:B------:R-:W-:Y:S05]  /*0d70*/  BRA.U UP0, `(.L_x_32) ;  /* 0xfffffffd00c47547 */ /* 0x000fea000b83ffff */
.L_x_19:
[----:B------:R-:W-:-:S13]  /*0d80*/  ISETP.NE.AND P0, PT, R0, RZ, PT ;  /* 0x000000ff0000720c */ /* 0x000fda0003f05270 */
[----:B------:R-:W-:Y:S05]  /*0d90*/  @P0 EXIT ;  /* 0x000000000000094d */ /* 0x000fea0003800000 */
[----:B------:R-:W4:Y:S01]  /*0da0*/  S2UR UR5, SR_CgaCtaId ;  /* 0x00000000000579c3 */ /* 0x000f220000008800 */
[----:B------:R-:W-:-:S07]  /*0db0*/  UMOV UR4, 0x400 ;  /* 0x0000040000047882 */ /* 0x000fce0000000000 */
[----:B0-----:R-:W0:Y:S01]  /*0dc0*/  LDC.64 R2, c[0x0][0x390] ;  /* 0x0000e400ff027b82 */ /* 0x001e220000000a00 */
[----:B----4-:R-:W-:-:S09]  /*0dd0*/  ULEA UR4, UR5, UR4, 0x18 ;  /* 0x0000000405047291 */ /* 0x010fd2000f8ec0ff */
[----:B------:R-:W0:Y:S04]  /*0de0*/  LDS R5, [UR4] ;  /* 0x00000004ff057984 */ /* 0x000e280008000800 */
[----:B0-----:R-:W-:Y:S01]  /*0df0*/  STG.E desc[UR8][R2.64], R5 ;  /* 0x0000000502007986 */ /* 0x001fe2000c101908 */
[----:B------:R-:W-:Y:S05]  /*0e00*/  EXIT ;  /* 0x000000000000794d */ /* 0x000fea0003800000 */
.L_x_4:
[----:B------:R-:W-:-:S13]  /*0e10*/  ISETP.NE.AND P0, PT, R6, 0x2, PT ;  /* 0x000000020600780c */ /* 0x000fda0003f05270 */
[----:B------:R-:W-:Y:S05]  /*0e20*/  @!P0 BRA `(.L_x_33) ;  /* 0x00000004006c8947 */ /* 0x000fea0003800000 */
[----:B------:R-:W-:-:S13]  /*0e30*/  ISETP.NE.AND P0, PT, R6, 0x3, PT ;  /* 0x000000030600780c */ /* 0x000fda0003f05270 */
[----:B------:R-:W-:Y:S05]  /*0e40*/  @P0 EXIT ;  /* 0x000000000000094d */ /* 0x000fea0003800000 */
        /* <DEDUP_REMOVED lines=10> */
.L_x_44:
        /* <DEDUP_REMOVED lines=9> */
[----:B0-----:R-:W-:-:S06]  /*0f80*/  @!P0 VIMNMX R4, PT, PT, R4, R5, !PT ;  /* 0x0000000504048248 */ /* 0x001fcc0007fe0100 */
[----:B------:R-:W0:Y:S04]  /*0f90*/  @P0 LDS R4, [R2] ;  /* 0x0000000002040984 */ /* 0x000e280000000800 */
[----:B0-----:R1:W-:Y:S02]  /*0fa0*/  STS [R7], R4 ;  /* 0x0000000407007388 */ /* 0x0013e40000000800 */
.L_x_37:
[----:B0-----:R-:W-:Y:S05]  /*0fb0*/  BSYNC.RECONVERGENT B0 ;  /* 0x0000000000007941 */ /* 0x001fea0003800200 */
.L_x_36:
        /* <DEDUP_REMOVED lines=8> */
[----:B0-----:R-:W-:-:S06]  /*1040*/  @!P0 VIMNMX R4, PT, PT, R4, R5, !PT ;  /* 0x0000000504048248 */ /* 0x001fcc0007fe0100 */
[----:B------:R-:W0:Y:S04]  /*1050*/  @P0 LDS R4, [R2] ;  /* 0x0000000002040984 */ /* 0x000e280000000800 */
[----:B0-----:R0:W-:Y:S02]  /*1060*/  STS [R7], R4 ;  /* 0x0000000407007388 */ /* 0x0011e40000000800 */
.L_x_39:
[----:B------:R-:W-:Y:S05]  /*1070*/  BSYNC.RECONVERGENT B0 ;  /* 0x0000000000007941 */ /* 0x000fea0003800200 */
.L_x_38:
        /* <DEDUP_REMOVED lines=8> */
[----:B0-----:R-:W-:-:S06]  /*1100*/  @!P0 VIMNMX R4, PT, PT, R4, R5, !PT ;  /* 0x0000000504048248 */ /* 0x001fcc0007fe0100 */
[----:B------:R-:W0:Y:S04]  /*1110*/  @P0 LDS R4, [R2] ;  /* 0x0000000002040984 */ /* 0x000e280000000800 */
[----:B0-----:R2:W-:Y:S02]  /*1120*/  STS [R7], R4 ;  /* 0x0000000407007388 */ /* 0x0015e40000000800 */
.L_x_41:
[----:B------:R-:W-:Y:S05]  /*1130*/  BSYNC.RECONVERGENT B0 ;  /* 0x0000000000007941 */ /* 0x000fea0003800200 */
.L_x_40:
        /* <DEDUP_REMOVED lines=8> */
[----:B0-----:R-:W-:-:S06]  /*11c0*/  @!P0 VIMNMX R4, PT, PT, R4, R5, !PT ;  /* 0x0000000504048248 */ /* 0x001fcc0007fe0100 */
[----:B------:R-:W0:Y:S04]  /*11d0*/  @P0 LDS R4, [R2] ;  /* 0x0000000002040984 */ /* 0x000e280000000800 */
[----:B0-----:R3:W-:Y:S02]  /*11e0*/  STS [R7], R4 ;  /* 0x0000000407007388 */ /* 0x0017e40000000800 */
.L_x_43:
[----:B------:R-:W-:Y:S05]  /*11f0*/  BSYNC.RECONVERGENT B0 ;  /* 0x0000000000007941 */ /* 0x000fea0003800200 */
.L_x_42:
[----:B------:R-:W-:Y:S06]  /*1200*/  BAR.SYNC.DEFER_BLOCKING 0x0 ;  /* 0x0000000000007b1d */ /* 0x000fec0000010000 */
[----:B------:R-:W-:Y:S05]  /*1210*/  BRA.U UP0, `(.L_x_44) ;  /* 0xfffffffd00347547 */ /* 0x000fea000b83ffff */
.L_x_35:
[----:B------:R-:W-:-:S09]  /*1220*/  UISETP.NE.AND UP0, UPT, UR6, URZ, UPT ;  /* 0x000000ff0600728c */ /* 0x000fd2000bf05270 */
[----:B------:R-:W-:Y:S05]  /*1230*/  BRA.U !UP0, `(.L_x_34) ;  /* 0x0000000108447547 */ /* 0x000fea000b800000 */
[----:B------:R-:W4:Y:S01]  /*1240*/  LDCU UR7, c[0x0][0x388] ;  /* 0x00007100ff0777ac */ /* 0x000f220008000800 */
[----:B------:R-:W-:-:S12]  /*1250*/  UIADD3 UR4, UPT, UPT, -UR6, URZ, URZ ;  /* 0x000000ff06047290 */ /* 0x000fd8000fffe1ff */
.L_x_47:
        /* <DEDUP_REMOVED lines=9> */
[----:B0-----:R-:W-:-:S06]  /*12f0*/  @!P0 VIMNMX R4, PT, PT, R4, R5, !PT ;  /* 0x0000000504048248 */ /* 0x001fcc0007fe0100 */
[----:B------:R-:W0:Y:S04]  /*1300*/  @P0 LDS R4, [R2] ;  /* 0x0000000002040984 */ /* 0x000e280000000800 */
[----:B0-----:R0:W-:Y:S02]  /*1310*/  STS [R7], R4 ;  /* 0x0000000407007388 */ /* 0x0011e40000000800 */
.L_x_46:
[----:B----4-:R-:W-:Y:S05]  /*1320*/  BSYNC.RECONVERGENT B0 ;  /* 0x0000000000007941 */ /* 0x010fea0003800200 */
.L_x_45:
[----:B------:R-:W-:Y:S06]  /*1330*/  BAR.SYNC.DEFER_BLOCKING 0x0 ;  /* 0x0000000000007b1d */ /* 0x000fec0000010000 */
[----:B------:R-:W-:Y:S05]  /*1340*/  BRA.U UP0, `(.L_x_47) ;  /* 0xfffffffd00c47547 */ /* 0x000fea000b83ffff */
.L_x_34:
[----:B------:R-:W-:-:S13]  /*1350*/  ISETP.NE.AND P0, PT, R0, RZ, PT ;  /* 0x000000ff0000720c */ /* 0x000fda0003f05270 */
[----:B------:R-:W-:Y:S05]  /*1360*/  @P0 EXIT ;  /* 0x000000000000094d */ /* 0x000fea0003800000 */
[----:B------:R-:W4:Y:S01]  /*1370*/  S2UR UR6, SR_CgaCtaId ;  /* 0x00000000000679c3 */ /* 0x000f220000008800 */
[----:B------:R-:W-:-:S07]  /*1380*/  UMOV UR4, 0x400 ;  /* 0x0000040000047882 */ /* 0x000fce0000000000 */
[----:B0-----:R-:W0:Y:S01]  /*1390*/  LDC.64 R2, c[0x0][0x390] ;  /* 0x0000e400ff027b82 */ /* 0x001e220000000a00 */
[----:B----4-:R-:W-:-:S09]  /*13a0*/  ULEA UR4, UR6, UR4, 0x18 ;  /* 0x0000000406047291 */ /* 0x010fd2000f8ec0ff */
[----:B------:R-:W0:Y:S04]  /*13b0*/  LDS R5, [UR4] ;  /* 0x00000004ff057984 */ /* 0x000e280008000800 */
[----:B0-----:R0:W-:Y:S02]  /*13c0*/  STG.E desc[UR8][R2.64], R5 ;  /* 0x0000000502007986 */ /* 0x0011e4000c101908 */
.L_x_66:
[----:B------:R-:W-:Y:S05]  /*13d0*/  EXIT ;  /* 0x000000000000794d */ /* 0x000fea0003800000 */
.L_x_33:
        /* <DEDUP_REMOVED lines=10> */
.L_x_58:
        /* <DEDUP_REMOVED lines=9> */
[----:B0-----:R-:W-:-:S06]  /*1510*/  @!P0 VIMNMX R4, PT, PT, R4, R5, PT ;  /* 0x0000000504048248 */ /* 0x001fcc0003fe0100 */
[----:B------:R-:W0:Y:S04]  /*1520*/  @P0 LDS R4, [R2] ;  /* 0x0000000002040984 */ /* 0x000e280000000800 */
[----:B0-----:R1:W-:Y:S02]  /*1530*/  STS [R7], R4 ;  /* 0x0000000407007388 */ /* 0x0013e40000000800 */
.L_x_51:
[----:B0-----:R-:W-:Y:S05]  /*1540*/  BSYNC.RECONVERGENT B0 ;  /* 0x0000000000007941 */ /* 0x001fea0003800200 */
.L_x_50:
        /* <DEDUP_REMOVED lines=8> */
[----:B0-----:R-:W-:-:S06]  /*15d0*/  @!P0 VIMNMX R4, PT, PT, R4, R5, PT ;  /* 0x0000000504048248 */ /* 0x001fcc0003fe0100 */
[----:B------:R-:W0:Y:S04]  /*15e0*/  @P0 LDS R4, [R2] ;  /* 0x0000000002040984 */ /* 0x000e280000000800 */
[----:B0-----:R0:W-:Y:S02]  /*15f0*/  STS [R7], R4 ;  /* 0x0000000407007388 */ /* 0x0011e40000000800 */
.L_x_53:
[----:B------:R-:W-:Y:S05]  /*1600*/  BSYNC.RECONVERGENT B0 ;  /* 0x0000000000007941 */ /* 0x000fea0003800200 */
.L_x_52:
        /* <DEDUP_REMOVED lines=8> */
[----:B0-----:R-:W-:-:S06]  /*1690*/  @!P0 VIMNMX R4, PT, PT, R4, R5, PT ;  /* 0x0000000504048248 */ /* 0x001fcc0003fe0100 */
[----:B------:R-:W0:Y:S04]  /*16a0*/  @P0 LDS R4, [R2] ;  /* 0x0000000002040984 */ /* 0x000e280000000800 */
[----:B0-----:R2:W-:Y:S02]  /*16b0*/  STS [R7], R4 ;  /* 0x0000000407007388 */ /* 0x0015e40000000800 */
.L_x_55:
[----:B------:R-:W-:Y:S05]  /*16c0*/  BSYNC.RECONVERGENT B0 ;  /* 0x0000000000007941 */ /* 0x000fea0003800200 */
.L_x_54:
        /* <DEDUP_REMOVED lines=8> */
[----:B0-----:R-:W-:-:S06]  /*1750*/  @!P0 VIMNMX R4, PT, PT, R4, R5, PT ;  /* 0x0000000504048248 */ /* 0x001fcc0003fe0100 */
[----:B------:R-:W0:Y:S04]  /*1760*/  @P0 LDS R4, [R2] ;  /* 0x0000000002040984 */ /* 0x000e280000000800 */
[----:B0-----:R3:W-:Y:S02]  /*1770*/  STS [R7], R4 ;  /* 0x0000000407007388 */ /* 0x0017e40000000800 */
.L_x_57:
[----:B------:R-:W-:Y:S05]  /*1780*/  BSYNC.RECONVERGENT B0 ;  /* 0x0000000000007941 */ /* 0x000fea0003800200 */
.L_x_56:
[----:B------:R-:W-:Y:S06]  /*1790*/  BAR.SYNC.DEFER_BLOCKING 0x0 ;  /* 0x0000000000007b1d */ /* 0x000fec0000010000 */
[----:B------:R-:W-:Y:S05]  /*17a0*/  BRA.U UP0, `(.L_x_58) ;  /* 0xfffffffd00347547 */ /* 0x000fea000b83ffff */
.L_x_49:
[----:B------:R-:W-:-:S09]  /*17b0*/  UISETP.NE.AND UP0, UPT, UR6, URZ, UPT ;  /* 0x000000ff0600728c */ /* 0x000fd2000bf05270 */
[----:B------:R-:W-:Y:S05]  /*17c0*/  BRA.U !UP0, `(.L_x_48) ;  /* 0x0000000108447547 */ /* 0x000fea000b800000 */
[----:B------:R-:W4:Y:S01]  /*17d0*/  LDCU UR7, c[0x0][0x388] ;  /* 0x00007100ff0777ac */ /* 0x000f220008000800 */
[----:B------:R-:W-:-:S12]  /*17e0*/  UIADD3 UR4, UPT, UPT, -UR6, URZ, URZ ;  /* 0x000000ff06047290 */ /* 0x000fd8000fffe1ff */
.L_x_61:
        /* <DEDUP_REMOVED lines=9> */
[----:B0-----:R-:W-:-:S06]  /*1880*/  @!P0 VIMNMX R4, PT, PT, R4, R5, PT ;  /* 0x0000000504048248 */ /* 0x001fcc0003fe0100 */
[----:B------:R-:W0:Y:S04]  /*1890*/  @P0 LDS R4, [R2] ;  /* 0x0000000002040984 */ /* 0x000e280000000800 */
[----:B0-----:R0:W-:Y:S02]  /*18a0*/  STS [R7], R4 ;  /* 0x0000000407007388 */ /* 0x0011e40000000800 */
.L_x_60:
[----:B----4-:R-:W-:Y:S05]  /*18b0*/  BSYNC.RECONVERGENT B0 ;  /* 0x0000000000007941 */ /* 0x010fea0003800200 */
.L_x_59:
[----:B------:R-:W-:Y:S06]  /*18c0*/  BAR.SYNC.DEFER_BLOCKING 0x0 ;  /* 0x0000000000007b1d */ /* 0x000fec0000010000 */
[----:B------:R-:W-:Y:S05]  /*18d0*/  BRA.U UP0, `(.L_x_61) ;  /* 0xfffffffd00c47547 */ /* 0x000fea000b83ffff */
.L_x_48:
        /* <DEDUP_REMOVED lines=9> */
.L_x_62:
[----:B------:R-:W-:-:S00]  /*1970*/  BRA `(.L_x_62) ;  /* 0xfffffffc00fc7947 */ /* 0x000fc0000383ffff */
[----:B------:R-:W-:-:S00]  /*1980*/  NOP ;  /* 0x0000000000007918 */ /* 0x000fc00000000000 */
[----:B------:R-:W-:-:S00]  /*1990*/  NOP ;  /* 0x0000000000007918 */ /* 0x000fc00000000000 */
[----:B------:R-:W-:-:S00]  /*19a0*/  NOP ;  /* 0x0000000000007918 */ /* 0x000fc00000000000 */
[----:B------:R-:W-:-:S00]  /*19b0*/  NOP ;  /* 0x0000000000007918 */ /* 0x000fc00000000000 */
[----:B------:R-:W-:-:S00]  /*19c0*/  NOP ;  /* 0x0000000000007918 */ /* 0x000fc00000000000 */
[----:B------:R-:W-:-:S00]  /*19d0*/  NOP ;  /* 0x0000000000007918 */ /* 0x000fc00000000000 */
[----:B------:R-:W-:-:S00]  /*19e0*/  NOP ;  /* 0x0000000000007918 */ /* 0x000fc00000000000 */
[----:B------:R-:W-:-:S00]  /*19f0*/  NOP ;  /* 0x0000000000007918 */ /* 0x000fc00000000000 */
.L_x_67:


//--------------------- .nv.shared._Z13gpu_reductionPiiS_i --------------------------
	.section	.nv.shared._Z13gpu_reductionPiiS_i,"aw",@nobits
	.sectionflags	@""
	.align	16
	.zero		1024


//--------------------- .nv.shared.reserved.0     --------------------------
	.section	.nv.shared.reserved.0,"aw",@nobits
	.weak		__nv_reservedSMEM_offset_0_alias
	.size		__nv_reservedSMEM_offset_0_alias, 0, 64
	.other		__nv_reservedSMEM_offset_0_alias,@"STO_CUDA_RESERVED_SHARED STV_DEFAULT"
__nv_reservedSMEM_offset_0_alias:
	.zero		0
	.zero		64


//--------------------- .nv.constant0._Z13gpu_reductionPiiS_i --------------------------
	.section	.nv.constant0._Z13gpu_reductionPiiS_i,"a",@progbits
	.sectionflags	@""
	.align	4
.nv.constant0._Z13gpu_reductionPiiS_i:
	.zero		924


//--------------------- SYMBOLS --------------------------

	.type		.nv.reservedSmem.offset0,@object
	.size		.nv.reservedSmem.offset0,0x4
	.type		.nv.reservedSmem.cap,@object
	.size		.nv.reservedSmem.cap,0x4
